//
// Generated by NVIDIA NVVM Compiler
//
// Compiler Build ID: CL-36424714
// Cuda compilation tools, release 13.0, V13.0.88
// Based on NVVM 20.0.0
//

.version 9.0
.target sm_100
.address_size 64

	// .globl	_Z27convolution_2D_basic_kernelPfS_iii
.const .align 4 .b8 F[100];

.visible .entry _Z27convolution_2D_basic_kernelPfS_iii(
	.param .u64 .ptr .align 1 _Z27convolution_2D_basic_kernelPfS_iii_param_0,
	.param .u64 .ptr .align 1 _Z27convolution_2D_basic_kernelPfS_iii_param_1,
	.param .u32 _Z27convolution_2D_basic_kernelPfS_iii_param_2,
	.param .u32 _Z27convolution_2D_basic_kernelPfS_iii_param_3,
	.param .u32 _Z27convolution_2D_basic_kernelPfS_iii_param_4
)
{
	.reg .pred 	%p<88>;
	.reg .b32 	%r<68>;
	.reg .b32 	%f<90>;
	.reg .b64 	%rd<52>;

	ld.param.u64 	%rd11, [_Z27convolution_2D_basic_kernelPfS_iii_param_0];
	ld.param.u64 	%rd10, [_Z27convolution_2D_basic_kernelPfS_iii_param_1];
	ld.param.u32 	%r30, [_Z27convolution_2D_basic_kernelPfS_iii_param_2];
	ld.param.u32 	%r31, [_Z27convolution_2D_basic_kernelPfS_iii_param_3];
	ld.param.u32 	%r32, [_Z27convolution_2D_basic_kernelPfS_iii_param_4];
	cvta.to.global.u64 	%rd1, %rd11;
	mov.u32 	%r33, %ctaid.x;
	mov.u32 	%r34, %ntid.x;
	mov.u32 	%r35, %tid.x;
	mad.lo.s32 	%r1, %r33, %r34, %r35;
	mov.u32 	%r36, %ctaid.y;
	mov.u32 	%r37, %ntid.y;
	mov.u32 	%r38, %tid.y;
	mad.lo.s32 	%r2, %r36, %r37, %r38;
	setp.lt.s32 	%p2, %r30, 0;
	mov.f32 	%f71, 0f00000000;
	@%p2 bra 	$L__BB0_40;
	shl.b32 	%r3, %r30, 1;
	sub.s32 	%r4, %r2, %r30;
	sub.s32 	%r5, %r1, %r30;
	max.s32 	%r6, %r3, 0;
	and.b32  	%r7, %r6, 2;
	and.b32  	%r8, %r6, 2147483640;
	neg.s32 	%r9, %r8;
	mov.f32 	%f71, 0f00000000;
	mov.b32 	%r60, 0;
	mov.u64 	%rd24, F;
	cvt.s64.s32 	%rd38, %r5;
$L__BB0_2:
	setp.lt.s32 	%p3, %r3, 7;
	add.s32 	%r41, %r60, %r4;
	setp.gt.s32 	%p4, %r41, -1;
	setp.lt.s32 	%p5, %r41, %r32;
	and.pred  	%p1, %p4, %p5;
	mul.lo.s32 	%r11, %r41, %r31;
	mov.b32 	%r66, 0;
	@%p3 bra 	$L__BB0_21;
	add.s32 	%r61, %r5, %r11;
	mul.wide.u32 	%rd12, %r60, 20;
	mov.u64 	%rd13, F;
	add.s64 	%rd14, %rd13, %rd12;
	add.s64 	%rd51, %rd14, 16;
	mov.b32 	%r63, 3;
	mov.u32 	%r62, %r5;
	mov.u32 	%r64, %r9;
$L__BB0_4:
	.pragma "nounroll";
	setp.gt.s32 	%p6, %r62, -1;
	setp.lt.s32 	%p7, %r62, %r31;
	and.pred  	%p8, %p6, %p7;
	and.pred  	%p9, %p1, %p8;
	not.pred 	%p10, %p9;
	@%p10 bra 	$L__BB0_6;
	ld.const.f32 	%f39, [%rd51+-16];
	mul.wide.s32 	%rd15, %r61, 4;
	add.s64 	%rd16, %rd1, %rd15;
	ld.global.f32 	%f40, [%rd16];
	fma.rn.f32 	%f71, %f39, %f40, %f71;
$L__BB0_6:
	add.s32 	%r43, %r62, 1;
	setp.gt.s32 	%p11, %r43, -1;
	setp.lt.s32 	%p12, %r43, %r31;
	and.pred  	%p13, %p11, %p12;
	and.pred  	%p14, %p1, %p13;
	cvt.s64.s32 	%rd17, %r5;
	add.s32 	%r44, %r63, -3;
	cvt.s64.s32 	%rd18, %r44;
	cvt.s64.s32 	%rd19, %r11;
	add.s64 	%rd20, %rd18, %rd17;
	add.s64 	%rd21, %rd20, %rd19;
	shl.b64 	%rd22, %rd21, 2;
	add.s64 	%rd4, %rd1, %rd22;
	not.pred 	%p15, %p14;
	@%p15 bra 	$L__BB0_8;
	ld.const.f32 	%f41, [%rd51+-12];
	ld.global.f32 	%f42, [%rd4+4];
	fma.rn.f32 	%f71, %f41, %f42, %f71;
$L__BB0_8:
	add.s32 	%r45, %r62, 2;
	setp.gt.s32 	%p16, %r45, -1;
	setp.lt.s32 	%p17, %r45, %r31;
	and.pred  	%p18, %p16, %p17;
	and.pred  	%p19, %p1, %p18;
	not.pred 	%p20, %p19;
	@%p20 bra 	$L__BB0_10;
	ld.const.f32 	%f43, [%rd51+-8];
	ld.global.f32 	%f44, [%rd4+8];
	fma.rn.f32 	%f71, %f43, %f44, %f71;
$L__BB0_10:
	add.s32 	%r46, %r62, 3;
	setp.gt.s32 	%p21, %r46, -1;
	setp.lt.s32 	%p22, %r46, %r31;
	and.pred  	%p23, %p21, %p22;
	and.pred  	%p24, %p1, %p23;
	not.pred 	%p25, %p24;
	@%p25 bra 	$L__BB0_12;
	ld.const.f32 	%f45, [%rd51+-4];
	ld.global.f32 	%f46, [%rd4+12];
	fma.rn.f32 	%f71, %f45, %f46, %f71;
$L__BB0_12:
	add.s32 	%r47, %r62, 4;
	setp.gt.s32 	%p26, %r47, -1;
	setp.lt.s32 	%p27, %r47, %r31;
	and.pred  	%p28, %p26, %p27;
	and.pred  	%p29, %p1, %p28;
	not.pred 	%p30, %p29;
	@%p30 bra 	$L__BB0_14;
	ld.const.f32 	%f47, [%rd51];
	ld.global.f32 	%f48, [%rd4+16];
	fma.rn.f32 	%f71, %f47, %f48, %f71;
$L__BB0_14:
	add.s32 	%r48, %r62, 5;
	setp.gt.s32 	%p31, %r48, -1;
	setp.lt.s32 	%p32, %r48, %r31;
	and.pred  	%p33, %p31, %p32;
	and.pred  	%p34, %p1, %p33;
	not.pred 	%p35, %p34;
	@%p35 bra 	$L__BB0_16;
	ld.const.f32 	%f49, [%rd51+4];
	ld.global.f32 	%f50, [%rd4+20];
	fma.rn.f32 	%f71, %f49, %f50, %f71;
$L__BB0_16:
	add.s32 	%r49, %r62, 6;
	setp.gt.s32 	%p36, %r49, -1;
	setp.lt.s32 	%p37, %r49, %r31;
	and.pred  	%p38, %p36, %p37;
	and.pred  	%p39, %p1, %p38;
	not.pred 	%p40, %p39;
	@%p40 bra 	$L__BB0_18;
	ld.const.f32 	%f51, [%rd51+8];
	ld.global.f32 	%f52, [%rd4+24];
	fma.rn.f32 	%f71, %f51, %f52, %f71;
$L__BB0_18:
	add.s32 	%r50, %r62, 7;
	setp.gt.s32 	%p41, %r50, -1;
	setp.lt.s32 	%p42, %r50, %r31;
	and.pred  	%p43, %p41, %p42;
	and.pred  	%p44, %p1, %p43;
	not.pred 	%p45, %p44;
	@%p45 bra 	$L__BB0_20;
	ld.const.f32 	%f53, [%rd51+12];
	ld.global.f32 	%f54, [%rd4+28];
	fma.rn.f32 	%f71, %f53, %f54, %f71;
$L__BB0_20:
	add.s32 	%r64, %r64, 8;
	add.s32 	%r63, %r63, 8;
	add.s32 	%r62, %r62, 8;
	add.s32 	%r61, %r61, 8;
	add.s64 	%rd51, %rd51, 32;
	setp.ne.s32 	%p46, %r64, 0;
	mov.u32 	%r66, %r8;
	@%p46 bra 	$L__BB0_4;
$L__BB0_21:
	mul.wide.u32 	%rd23, %r60, 20;
	add.s64 	%rd6, %rd24, %rd23;
	and.b32  	%r51, %r6, 6;
	setp.lt.u32 	%p47, %r51, 3;
	@%p47 bra 	$L__BB0_31;
	add.s32 	%r22, %r66, %r5;
	setp.gt.s32 	%p48, %r22, -1;
	setp.lt.s32 	%p49, %r22, %r31;
	and.pred  	%p50, %p48, %p49;
	and.pred  	%p52, %p1, %p50;
	mul.wide.u32 	%rd25, %r66, 4;
	add.s64 	%rd7, %rd6, %rd25;
	not.pred 	%p53, %p52;
	@%p53 bra 	$L__BB0_24;
	ld.const.f32 	%f55, [%rd7];
	add.s32 	%r52, %r22, %r11;
	mul.wide.s32 	%rd26, %r52, 4;
	add.s64 	%rd27, %rd1, %rd26;
	ld.global.f32 	%f56, [%rd27];
	fma.rn.f32 	%f71, %f55, %f56, %f71;
$L__BB0_24:
	add.s32 	%r53, %r22, 1;
	setp.gt.s32 	%p54, %r53, -1;
	setp.lt.s32 	%p55, %r53, %r31;
	and.pred  	%p56, %p54, %p55;
	and.pred  	%p57, %p1, %p56;
	cvt.u64.u32 	%rd29, %r66;
	cvt.s64.s32 	%rd30, %r11;
	add.s64 	%rd31, %rd29, %rd38;
	add.s64 	%rd32, %rd31, %rd30;
	shl.b64 	%rd33, %rd32, 2;
	add.s64 	%rd8, %rd1, %rd33;
	not.pred 	%p58, %p57;
	@%p58 bra 	$L__BB0_26;
	ld.const.f32 	%f57, [%rd7+4];
	ld.global.f32 	%f58, [%rd8+4];
	fma.rn.f32 	%f71, %f57, %f58, %f71;
$L__BB0_26:
	add.s32 	%r54, %r22, 2;
	setp.gt.s32 	%p59, %r54, -1;
	setp.lt.s32 	%p60, %r54, %r31;
	and.pred  	%p61, %p59, %p60;
	and.pred  	%p62, %p1, %p61;
	not.pred 	%p63, %p62;
	@%p63 bra 	$L__BB0_28;
	ld.const.f32 	%f59, [%rd7+8];
	ld.global.f32 	%f60, [%rd8+8];
	fma.rn.f32 	%f71, %f59, %f60, %f71;
$L__BB0_28:
	add.s32 	%r55, %r22, 3;
	setp.gt.s32 	%p64, %r55, -1;
	setp.lt.s32 	%p65, %r55, %r31;
	and.pred  	%p66, %p64, %p65;
	and.pred  	%p67, %p1, %p66;
	not.pred 	%p68, %p67;
	@%p68 bra 	$L__BB0_30;
	ld.const.f32 	%f61, [%rd7+12];
	ld.global.f32 	%f62, [%rd8+12];
	fma.rn.f32 	%f71, %f61, %f62, %f71;
$L__BB0_30:
	add.s32 	%r66, %r66, 4;
$L__BB0_31:
	setp.eq.s32 	%p69, %r7, 0;
	@%p69 bra 	$L__BB0_37;
	add.s32 	%r25, %r66, %r5;
	setp.gt.s32 	%p70, %r25, -1;
	setp.lt.s32 	%p71, %r25, %r31;
	and.pred  	%p72, %p70, %p71;
	and.pred  	%p74, %p1, %p72;
	mul.wide.u32 	%rd34, %r66, 4;
	add.s64 	%rd9, %rd6, %rd34;
	not.pred 	%p75, %p74;
	@%p75 bra 	$L__BB0_34;
	ld.const.f32 	%f63, [%rd9];
	add.s32 	%r56, %r25, %r11;
	mul.wide.s32 	%rd35, %r56, 4;
	add.s64 	%rd36, %rd1, %rd35;
	ld.global.f32 	%f64, [%rd36];
	fma.rn.f32 	%f71, %f63, %f64, %f71;
$L__BB0_34:
	add.s32 	%r57, %r25, 1;
	setp.gt.s32 	%p76, %r57, -1;
	setp.lt.s32 	%p77, %r57, %r31;
	and.pred  	%p78, %p76, %p77;
	and.pred  	%p79, %p1, %p78;
	not.pred 	%p80, %p79;
	@%p80 bra 	$L__BB0_36;
	ld.const.f32 	%f65, [%rd9+4];
	cvt.s64.s32 	%rd37, %r11;
	cvt.s64.s32 	%rd39, %r66;
	add.s64 	%rd40, %rd39, %rd38;
	add.s64 	%rd41, %rd40, %rd37;
	shl.b64 	%rd42, %rd41, 2;
	add.s64 	%rd43, %rd1, %rd42;
	ld.global.f32 	%f66, [%rd43+4];
	fma.rn.f32 	%f71, %f65, %f66, %f71;
$L__BB0_36:
	add.s32 	%r66, %r66, 2;
$L__BB0_37:
	add.s32 	%r28, %r66, %r5;
	setp.gt.s32 	%p81, %r28, -1;
	setp.lt.s32 	%p82, %r28, %r31;
	and.pred  	%p83, %p81, %p82;
	and.pred  	%p85, %p1, %p83;
	not.pred 	%p86, %p85;
	@%p86 bra 	$L__BB0_39;
	mul.wide.u32 	%rd44, %r66, 4;
	add.s64 	%rd45, %rd6, %rd44;
	ld.const.f32 	%f67, [%rd45];
	add.s32 	%r58, %r28, %r11;
	mul.wide.s32 	%rd46, %r58, 4;
	add.s64 	%rd47, %rd1, %rd46;
	ld.global.f32 	%f68, [%rd47];
	fma.rn.f32 	%f71, %f67, %f68, %f71;
$L__BB0_39:
	add.s32 	%r29, %r60, 1;
	setp.ne.s32 	%p87, %r60, %r6;
	mov.u32 	%r60, %r29;
	@%p87 bra 	$L__BB0_2;
$L__BB0_40:
	cvta.to.global.u64 	%rd48, %rd10;
	mad.lo.s32 	%r59, %r31, %r2, %r1;
	mul.wide.s32 	%rd49, %r59, 4;
	add.s64 	%rd50, %rd48, %rd49;
	st.global.f32 	[%rd50], %f71;
	ret;

}


// ===== COMPILED SASS (sm_100) =====

	.target	sm_100

	.elftype	@"ET_EXEC"


//--------------------- .note.nv.tkinfo           --------------------------
	.section	.note.nv.tkinfo,"",@"SHT_NOTE"
	.sectionflags	@"SHF_NOTE_NV_TKINFO"
	.tkinfo
        /*0018*/ 	.word	0x00000002
        /*0030*/ 	.string	""
        /*0030*/ 	.string	"ptxas"
        /*0030*/ 	.string	"Cuda compilation tools, release 13.0, V13.0.88"
        /*0030*/ 	.string	"Build cuda_13.0.r13.0/compiler.36424714_0"
        /*0030*/ 	.string	"-arch sm_100 -m 64 "



//--------------------- .note.nv.cuinfo           --------------------------
	.section	.note.nv.cuinfo,"",@"SHT_NOTE"
	.sectionflags	@"SHF_NOTE_NV_CUINFO"
        /*0018*/ 	.short	0x0002
        /*001a*/ 	.short	0x0064
        /*001c*/ 	.short	0x0082
	.zero		2


//--------------------- .nv.info                  --------------------------
	.section	.nv.info,"",@"SHT_CUDA_INFO"
	.align	4


	//----- nvinfo : EIATTR_REGCOUNT
	.align		4
        /*0000*/ 	.byte	0x04, 0x2f
        /*0002*/ 	.short	(.L_2 - .L_1)
	.align		4
.L_1:
        /*0004*/ 	.word	index@(_Z27convolution_2D_basic_kernelPfS_iii)
        /*0008*/ 	.word	0x0000001b


	//----- nvinfo : EIATTR_FRAME_SIZE
	.align		4
.L_2:
        /*000c*/ 	.byte	0x04, 0x11
        /*000e*/ 	.short	(.L_4 - .L_3)
	.align		4
.L_3:
        /*0010*/ 	.word	index@(_Z27convolution_2D_basic_kernelPfS_iii)
        /*0014*/ 	.word	0x00000000


	//----- nvinfo : EIATTR_MIN_STACK_SIZE
	.align		4
.L_4:
        /*0018*/ 	.byte	0x04, 0x12
        /*001a*/ 	.short	(.L_6 - .L_5)
	.align		4
.L_5:
        /*001c*/ 	.word	index@(_Z27convolution_2D_basic_kernelPfS_iii)
        /*0020*/ 	.word	0x00000000
.L_6:


//--------------------- .nv.compat                --------------------------
	.section	.nv.compat,"",@"SHT_CUDA_COMPAT_INFO"
	.align	4
        /*0000*/ 	.byte	0x02, 0x09, 0x00, 0x00, 0x02, 0x02, 0x01, 0x00, 0x02, 0x05, 0x05, 0x00, 0x03, 0x07, 0x01, 0x01
        /*0010*/ 	.byte	0x02, 0x03, 0x00, 0x00, 0x02, 0x06, 0x01, 0x00, 0x04, 0x0b, 0x08, 0x00, 0x09, 0x00, 0x00, 0x00
        /*0020*/ 	.byte	0x00, 0x00, 0x00, 0x00


//--------------------- .nv.info._Z27convolution_2D_basic_kernelPfS_iii --------------------------
	.section	.nv.info._Z27convolution_2D_basic_kernelPfS_iii,"",@"SHT_CUDA_INFO"
	.sectionflags	@""
	.align	4


	//----- nvinfo : EIATTR_CUDA_API_VERSION
	.align		4
        /*0000*/ 	.byte	0x04, 0x37
        /*0002*/ 	.short	(.L_8 - .L_7)
.L_7:
        /*0004*/ 	.word	0x00000082


	//----- nvinfo : EIATTR_KPARAM_INFO
	.align		4
.L_8:
        /*0008*/ 	.byte	0x04, 0x17
        /*000a*/ 	.short	(.L_10 - .L_9)
.L_9:
        /*000c*/ 	.word	0x00000000
        /*0010*/ 	.short	0x0004
        /*0012*/ 	.short	0x0018
        /*0014*/ 	.byte	0x00, 0xf0, 0x11, 0x00


	//----- nvinfo : EIATTR_KPARAM_INFO
	.align		4
.L_10:
        /*0018*/ 	.byte	0x04, 0x17
        /*001a*/ 	.short	(.L_12 - .L_11)
.L_11:
        /*001c*/ 	.word	0x00000000
        /*0020*/ 	.short	0x0003
        /*0022*/ 	.short	0x0014
        /*0024*/ 	.byte	0x00, 0xf0, 0x11, 0x00


	//----- nvinfo : EIATTR_KPARAM_INFO
	.align		4
.L_12:
        /*0028*/ 	.byte	0x04, 0x17
        /*002a*/ 	.short	(.L_14 - .L_13)
.L_13:
        /*002c*/ 	.word	0x00000000
        /*0030*/ 	.short	0x0002
        /*0032*/ 	.short	0x0010
        /*0034*/ 	.byte	0x00, 0xf0, 0x11, 0x00


	//----- nvinfo : EIATTR_KPARAM_INFO
	.align		4
.L_14:
        /*0038*/ 	.byte	0x04, 0x17
        /*003a*/ 	.short	(.L_16 - .L_15)
.L_15:
        /*003c*/ 	.word	0x00000000
        /*0040*/ 	.short	0x0001
        /*0042*/ 	.short	0x0008
        /*0044*/ 	.byte	0x00, 0xf5, 0x21, 0x00


	//----- nvinfo : EIATTR_KPARAM_INFO
	.align		4
.L_16:
        /*0048*/ 	.byte	0x04, 0x17
        /*004a*/ 	.short	(.L_18 - .L_17)
.L_17:
        /*004c*/ 	.word	0x00000000
        /*0050*/ 	.short	0x0000
        /*0052*/ 	.short	0x0000
        /*0054*/ 	.byte	0x00, 0xf5, 0x21, 0x00


	//----- nvinfo : EIATTR_SPARSE_MMA_MASK
	.align		4
.L_18:
        /*0058*/ 	.byte	0x03, 0x50
        /*005a*/ 	.short	0x0000


	//----- nvinfo : EIATTR_MAXREG_COUNT
	.align		4
        /*005c*/ 	.byte	0x03, 0x1b
        /*005e*/ 	.short	0x00ff


	//----- nvinfo : EIATTR_MERCURY_ISA_VERSION
	.align		4
        /*0060*/ 	.byte	0x03, 0x5f
        /*0062*/ 	.short	0x0101


	//----- nvinfo : EIATTR_VRC_CTA_INIT_COUNT
	.align		4
        /*0064*/ 	.byte	0x02, 0x4a
	.zero		1
	.zero		1


	//----- nvinfo : EIATTR_EXIT_INSTR_OFFSETS
	.align		4
        /*0068*/ 	.byte	0x04, 0x1c
        /*006a*/ 	.short	(.L_20 - .L_19)


	//   ....[0]....
.L_19:
        /*006c*/ 	.word	0x00000d10


	//----- nvinfo : EIATTR_CRS_STACK_SIZE
	.align		4
.L_20:
        /*0070*/ 	.byte	0x04, 0x1e
        /*0072*/ 	.short	(.L_22 - .L_21)
.L_21:
        /*0074*/ 	.word	0x00000000


	//----- nvinfo : EIATTR_CBANK_PARAM_SIZE
	.align		4
.L_22:
        /*0078*/ 	.byte	0x03, 0x19
        /*007a*/ 	.short	0x001c


	//----- nvinfo : EIATTR_PARAM_CBANK
	.align		4
        /*007c*/ 	.byte	0x04, 0x0a
        /*007e*/ 	.short	(.L_24 - .L_23)
	.align		4
.L_23:
        /*0080*/ 	.word	index@(.nv.constant0._Z27convolution_2D_basic_kernelPfS_iii)
        /*0084*/ 	.short	0x0380
        /*0086*/ 	.short	0x001c


	//----- nvinfo : EIATTR_SW_WAR
	.align		4
.L_24:
        /*0088*/ 	.byte	0x04, 0x36
        /*008a*/ 	.short	(.L_26 - .L_25)
.L_25:
        /*008c*/ 	.word	0x00000008
.L_26:


//--------------------- .nv.callgraph             --------------------------
	.section	.nv.callgraph,"",@"SHT_CUDA_CALLGRAPH"
	.align	4
	.sectionentsize	8
	.align		4
        /*0000*/ 	.word	0x00000000
	.align		4
        /*0004*/ 	.word	0xffffffff
	.align		4
        /*0008*/ 	.word	0x00000000
	.align		4
        /*000c*/ 	.word	0xfffffffe
	.align		4
        /*0010*/ 	.word	0x00000000
	.align		4
        /*0014*/ 	.word	0xfffffffd
	.align		4
        /*0018*/ 	.word	0x00000000
	.align		4
        /*001c*/ 	.word	0xfffffffc


//--------------------- .nv.constant3             --------------------------
	.section	.nv.constant3,"a",@progbits
	.align	4
.nv.constant3:
	.type		F,@object
	.size		F,(.L_0 - F)
F:
	.zero		100
.L_0:


//--------------------- .text._Z27convolution_2D_basic_kernelPfS_iii --------------------------
	.section	.text._Z27convolution_2D_basic_kernelPfS_iii,"ax",@progbits
	.align	128
        .global         _Z27convolution_2D_basic_kernelPfS_iii
        .type           _Z27convolution_2D_basic_kernelPfS_iii,@function
        .size           _Z27convolution_2D_basic_kernelPfS_iii,(.L_x_9 - _Z27convolution_2D_basic_kernelPfS_iii)
        .other          _Z27convolution_2D_basic_kernelPfS_iii,@"STO_CUDA_ENTRY STV_DEFAULT"
_Z27convolution_2D_basic_kernelPfS_iii:
.text._Z27convolution_2D_basic_kernelPfS_iii:
[----:B------:R-:W-:Y:S01]  /*0000*/  LDC R1, c[0x0][0x37c] ;  /* 0x0000df00ff017b82 */ /* 0x000fe20000000800 */
[----:B------:R-:W0:Y:S01]  /*0010*/  S2R R3, SR_TID.X ;  /* 0x0000000000037919 */ /* 0x000e220000002100 */
[----:B------:R-:W1:Y:S06]  /*0020*/  LDCU UR7, c[0x0][0x390] ;  /* 0x00007200ff0777ac */ /* 0x000e6c0008000800 */
[----:B------:R-:W0:Y:S01]  /*0030*/  S2UR UR4, SR_CTAID.X ;  /* 0x00000000000479c3 */ /* 0x000e220000002500 */
[----:B------:R-:W2:Y:S01]  /*0040*/  S2R R5, SR_TID.Y ;  /* 0x0000000000057919 */ /* 0x000ea20000002200 */
[----:B------:R-:W3:Y:S06]  /*0050*/  LDCU.64 UR14, c[0x0][0x358] ;  /* 0x00006b00ff0e77ac */ /* 0x000eec0008000a00 */
[----:B------:R-:W0:Y:S08]  /*0060*/  LDC R0, c[0x0][0x360] ;  /* 0x0000d800ff007b82 */ /* 0x000e300000000800 */
[----:B------:R-:W2:Y:S01]  /*0070*/  S2UR UR5, SR_CTAID.Y ;  /* 0x00000000000579c3 */ /* 0x000ea20000002600 */
[----:B-1----:R-:W-:-:S07]  /*0080*/  UISETP.GE.AND UP0, UPT, UR7, URZ, UPT ;  /* 0x000000ff0700728c */ /* 0x002fce000bf06270 */
[----:B------:R-:W2:Y:S01]  /*0090*/  LDC R2, c[0x0][0x364] ;  /* 0x0000d900ff027b82 */ /* 0x000ea20000000800 */
[----:B0-----:R-:W-:Y:S02]  /*00a0*/  IMAD R0, R0, UR4, R3 ;  /* 0x0000000400007c24 */ /* 0x001fe4000f8e0203 */
[----:B--2---:R-:W-:Y:S02]  /*00b0*/  IMAD R3, R2, UR5, R5 ;  /* 0x0000000502037c24 */ /* 0x004fe4000f8e0205 */
[----:B------:R-:W-:Y:S01]  /*00c0*/  IMAD.MOV.U32 R5, RZ, RZ, RZ ;  /* 0x000000ffff057224 */ /* 0x000fe200078e00ff */
[----:B---3--:R-:W-:Y:S06]  /*00d0*/  BRA.U !UP0, `(.L_x_0) ;  /* 0x0000000908f87547 */ /* 0x008fec000b800000 */
[----:B------:R-:W-:Y:S02]  /*00e0*/  USHF.L.U32 UR8, UR7, 0x1, URZ ;  /* 0x0000000107087899 */ /* 0x000fe400080006ff */
[----:B------:R-:W-:Y:S01]  /*00f0*/  VIADD R4, R0, -UR7 ;  /* 0x8000000700047c36 */ /* 0x000fe20008000000 */
[----:B------:R-:W-:Y:S01]  /*0100*/  UMOV UR4, URZ ;  /* 0x000000ff00047c82 */ /* 0x000fe20008000000 */
[----:B------:R-:W-:Y:S01]  /*0110*/  VIADD R14, R3, -UR7 ;  /* 0x80000007030e7c36 */ /* 0x000fe20008000000 */
[----:B------:R-:W-:Y:S01]  /*0120*/  UISETP.LT.AND UP0, UPT, URZ, UR8, UPT ;  /* 0x00000008ff00728c */ /* 0x000fe2000bf01270 */
[----:B------:R-:W-:Y:S01]  /*0130*/  IMAD.MOV.U32 R5, RZ, RZ, RZ ;  /* 0x000000ffff057224 */ /* 0x000fe200078e00ff */
[----:B------:R-:W-:Y:S02]  /*0140*/  SHF.R.S32.HI R2, RZ, 0x1f, R4 ;  /* 0x0000001fff027819 */ /* 0x000fe40000011404 */
[----:B------:R-:W-:-:S04]  /*0150*/  USEL UR9, URZ, UR8, !UP0 ;  /* 0x00000008ff097287 */ /* 0x000fc8000c000000 */
[----:B------:R-:W-:-:S04]  /*0160*/  ULOP3.LUT UR10, UR9, 0x7ffffff8, URZ, 0xc0, !UPT ;  /* 0x7ffffff8090a7892 */ /* 0x000fc8000f8ec0ff */
[----:B------:R-:W-:-:S12]  /*0170*/  UIADD3 UR6, UPT, UPT, -UR10, URZ, URZ ;  /* 0x000000ff0a067290 */ /* 0x000fd8000fffe1ff */
.L_x_7:
[----:B------:R-:W0:Y:S01]  /*0180*/  LDCU UR5, c[0x0][0x398] ;  /* 0x00007300ff0577ac */ /* 0x000e220008000800 */
[----:B------:R-:W-:Y:S02]  /*0190*/  VIADD R7, R14, UR4 ;  /* 0x000000040e077c36 */ /* 0x000fe40008000000 */
[----:B------:R-:W-:Y:S01]  /*01a0*/  IMAD.MOV.U32 R9, RZ, RZ, RZ ;  /* 0x000000ffff097224 */ /* 0x000fe200078e00ff */
[----:B------:R-:W1:Y:S01]  /*01b0*/  LDCU UR7, c[0x0][0x394] ;  /* 0x00007280ff0777ac */ /* 0x000e620008000800 */
[----:B------:R-:W-:Y:S01]  /*01c0*/  UISETP.GE.AND UP0, UPT, UR8, 0x7, UPT ;  /* 0x000000070800788c */ /* 0x000fe2000bf06270 */
[----:B0-----:R-:W-:-:S04]  /*01d0*/  ISETP.GE.AND P0, PT, R7, UR5, PT ;  /* 0x0000000507007c0c */ /* 0x001fc8000bf06270 */
[C---:B------:R-:W-:Y:S01]  /*01e0*/  ISETP.GT.AND P0, PT, R7.reuse, -0x1, !P0 ;  /* 0xffffffff0700780c */ /* 0x040fe20004704270 */
[----:B-1----:R-:W-:-:S03]  /*01f0*/  IMAD R7, R7, UR7, RZ ;  /* 0x0000000707077c24 */ /* 0x002fc6000f8e02ff */
[----:B------:R-:W-:Y:S09]  /*0200*/  BRA.U !UP0, `(.L_x_1) ;  /* 0x0000000508487547 */ /* 0x000ff2000b800000 */
[----:B------:R-:W-:Y:S01]  /*0210*/  UMOV UR5, 0x10 ;  /* 0x0000001000057882 */ /* 0x000fe20000000000 */
[----:B------:R-:W-:Y:S01]  /*0220*/  IMAD.IADD R6, R4, 0x1, R7 ;  /* 0x0000000104067824 */ /* 0x000fe200078e0207 */
[----:B------:R-:W-:Y:S01]  /*0230*/  UIMAD UR5, UR4, 0x14, UR5 ;  /* 0x00000014040578a4 */ /* 0x000fe2000f8e0205 */
[----:B------:R-:W-:Y:S01]  /*0240*/  IMAD.MOV.U32 R11, RZ, RZ, R4 ;  /* 0x000000ffff0b7224 */ /* 0x000fe200078e0004 */
[----:B------:R-:W0:Y:S04]  /*0250*/  LDCU UR7, c[0x0][0x394] ;  /* 0x00007280ff0777ac */ /* 0x000e280008000800 */
[----:B------:R-:W-:Y:S01]  /*0260*/  IMAD.U32 R10, RZ, RZ, UR5 ;  /* 0x00000005ff0a7e24 */ /* 0x000fe2000f8e00ff */
[----:B------:R-:W1:Y:S01]  /*0270*/  LDCU.64 UR16, c[0x0][0x380] ;  /* 0x00007000ff1077ac */ /* 0x000e620008000a00 */
[----:B------:R-:W-:Y:S01]  /*0280*/  UMOV UR11, 0x3 ;  /* 0x00000003000b7882 */ /* 0x000fe20000000000 */
[----:B------:R-:W-:-:S05]  /*0290*/  UMOV UR5, UR6 ;  /* 0x0000000600057c82 */ /* 0x000fca0008000000 */
.L_x_2:
[C---:B0-----:R-:W-:Y:S01]  /*02a0*/  ISETP.GE.AND P3, PT, R11.reuse, UR7, PT ;  /* 0x000000070b007c0c */ /* 0x041fe2000bf66270 */
[C---:B------:R-:W-:Y:S01]  /*02b0*/  VIADD R2, R11.reuse, 0x1 ;  /* 0x000000010b027836 */ /* 0x040fe20000000000 */
[----:B------:R-:W-:Y:S01]  /*02c0*/  UIADD3 UR12, UPT, UPT, UR11, -0x3, URZ ;  /* 0xfffffffd0b0c7890 */ /* 0x000fe2000fffe0ff */
[----:B------:R-:W-:Y:S02]  /*02d0*/  SHF.R.S32.HI R9, RZ, 0x1f, R7 ;  /* 0x0000001fff097819 */ /* 0x000fe40000011407 */
[----:B------:R-:W-:Y:S01]  /*02e0*/  ISETP.GT.AND P3, PT, R11, -0x1, !P3 ;  /* 0xffffffff0b00780c */ /* 0x000fe20005f64270 */
[----:B------:R-:W-:Y:S01]  /*02f0*/  USHF.R.S32.HI UR13, URZ, 0x1f, UR12 ;  /* 0x0000001fff0d7899 */ /* 0x000fe2000801140c */
[C---:B------:R-:W-:Y:S02]  /*0300*/  ISETP.GE.AND P2, PT, R2.reuse, UR7, PT ;  /* 0x0000000702007c0c */ /* 0x040fe4000bf46270 */
[----:B------:R-:W-:Y:S02]  /*0310*/  PLOP3.LUT P3, PT, P0, P3, PT, 0x80, 0x8 ;  /* 0x000000000008781c */ /* 0x000fe40000767070 */
[----:B------:R-:W-:-:S02]  /*0320*/  ISETP.GT.AND P2, PT, R2, -0x1, !P2 ;  /* 0xffffffff0200780c */ /* 0x000fc40005744270 */
[--C-:B------:R-:W-:Y:S02]  /*0330*/  SHF.R.S32.HI R2, RZ, 0x1f, R4.reuse ;  /* 0x0000001fff027819 */ /* 0x100fe40000011404 */
[----:B------:R-:W-:Y:S02]  /*0340*/  IADD3 R15, P1, P4, R7, UR12, R4 ;  /* 0x0000000c070f7c10 */ /* 0x000fe4000fc3e004 */
[----:B------:R-:W-:Y:S02]  /*0350*/  PLOP3.LUT P2, PT, P0, P2, PT, 0x80, 0x8 ;  /* 0x000000000008781c */ /* 0x000fe40000745070 */
[----:B------:R-:W-:Y:S02]  /*0360*/  IADD3.X R16, PT, PT, R9, UR13, R2, P1, P4 ;  /* 0x0000000d09107c10 */ /* 0x000fe40008fe8402 */
[C---:B-1----:R-:W-:Y:S01]  /*0370*/  LEA R8, P1, R15.reuse, UR16, 0x2 ;  /* 0x000000100f087c11 */ /* 0x042fe2000f8210ff */
[----:B------:R-:W0:Y:S03]  /*0380*/  @P3 LDC.64 R12, c[0x0][0x380] ;  /* 0x0000e000ff0c3b82 */ /* 0x000e260000000a00 */
[----:B------:R-:W-:-:S05]  /*0390*/  LEA.HI.X R9, R15, UR17, R16, 0x2, P1 ;  /* 0x000000110f097c11 */ /* 0x000fca00088f1410 */
[----:B------:R-:W2:Y:S01]  /*03a0*/  @P2 LDG.E R15, desc[UR14][R8.64+0x4] ;  /* 0x0000040e080f2981 */ /* 0x000ea2000c1e1900 */
[----:B0-----:R-:W-:-:S06]  /*03b0*/  @P3 IMAD.WIDE R12, R6, 0x4, R12 ;  /* 0x00000004060c3825 */ /* 0x001fcc00078e020c */
[----:B------:R0:W3:Y:S01]  /*03c0*/  @P3 LDG.E R12, desc[UR14][R12.64] ;  /* 0x0000000e0c0c3981 */ /* 0x0000e2000c1e1900 */
[----:B------:R-:W3:Y:S01]  /*03d0*/  @P3 LDC R16, c[0x3][R10+-0x10] ;  /* 0x00fffc000a103b82 */ /* 0x000ee20000000800 */
[C---:B------:R-:W-:Y:S02]  /*03e0*/  VIADD R17, R11.reuse, 0x2 ;  /* 0x000000020b117836 */ /* 0x040fe40000000000 */
[----:B------:R-:W-:-:S05]  /*03f0*/  VIADD R19, R11, 0x3 ;  /* 0x000000030b137836 */ /* 0x000fca0000000000 */
[----:B------:R-:W2:Y:S01]  /*0400*/  @P2 LDC R18, c[0x3][R10+-0xc] ;  /* 0x00fffd000a122b82 */ /* 0x000ea20000000800 */
[----:B------:R-:W-:Y:S01]  /*0410*/  ISETP.GE.AND P1, PT, R17, UR7, PT ;  /* 0x0000000711007c0c */ /* 0x000fe2000bf26270 */
[----:B------:R-:W-:Y:S01]  /*0420*/  VIADD R20, R11, 0x4 ;  /* 0x000000040b147836 */ /* 0x000fe20000000000 */
[----:B------:R-:W-:Y:S02]  /*0430*/  ISETP.GE.AND P6, PT, R19, UR7, PT ;  /* 0x0000000713007c0c */ /* 0x000fe4000bfc6270 */
[----:B------:R-:W-:Y:S01]  /*0440*/  ISETP.GT.AND P1, PT, R17, -0x1, !P1 ;  /* 0xffffffff1100780c */ /* 0x000fe20004f24270 */
[----:B0-----:R-:W-:Y:S01]  /*0450*/  VIADD R13, R11, 0x5 ;  /* 0x000000050b0d7836 */ /* 0x001fe20000000000 */
[C---:B------:R-:W-:Y:S02]  /*0460*/  ISETP.GE.AND P5, PT, R20.reuse, UR7, PT ;  /* 0x0000000714007c0c */ /* 0x040fe4000bfa6270 */
[----:B------:R-:W-:Y:S02]  /*0470*/  ISETP.GT.AND P6, PT, R19, -0x1, !P6 ;  /* 0xffffffff1300780c */ /* 0x000fe400077c4270 */
[----:B------:R-:W-:Y:S01]  /*0480*/  PLOP3.LUT P1, PT, P0, P1, PT, 0x80, 0x8 ;  /* 0x000000000008781c */ /* 0x000fe20000723070 */
[----:B------:R-:W-:Y:S01]  /*0490*/  VIADD R17, R11, 0x6 ;  /* 0x000000060b117836 */ /* 0x000fe20000000000 */
[----:B------:R-:W-:-:S02]  /*04a0*/  ISETP.GT.AND P5, PT, R20, -0x1, !P5 ;  /* 0xffffffff1400780c */ /* 0x000fc40006fa4270 */
[C---:B------:R-:W-:Y:S02]  /*04b0*/  ISETP.GE.AND P4, PT, R13.reuse, UR7, PT ;  /* 0x000000070d007c0c */ /* 0x040fe4000bf86270 */
[----:B------:R-:W-:Y:S02]  /*04c0*/  PLOP3.LUT P5, PT, P0, P5, PT, 0x80, 0x8 ;  /* 0x000000000008781c */ /* 0x000fe400007ab070 */
[----:B------:R-:W-:-:S04]  /*04d0*/  ISETP.GT.AND P4, PT, R13, -0x1, !P4 ;  /* 0xffffffff0d00780c */ /* 0x000fc80006784270 */
[----:B------:R-:W-:Y:S01]  /*04e0*/  PLOP3.LUT P4, PT, P0, P4, PT, 0x80, 0x8 ;  /* 0x000000000008781c */ /* 0x000fe20000789070 */
[----:B------:R-:W4:-:S12]  /*04f0*/  @P1 LDG.E R13, desc[UR14][R8.64+0x8] ;  /* 0x0000080e080d1981 */ /* 0x000f18000c1e1900 */
[----:B------:R-:W5:Y:S01]  /*0500*/  @P4 LDG.E R19, desc[UR14][R8.64+0x14] ;  /* 0x0000140e08134981 */ /* 0x000f62000c1e1900 */
[----:B---3--:R-:W-:Y:S01]  /*0510*/  @P3 FFMA R5, R16, R12, R5 ;  /* 0x0000000c10053223 */ /* 0x008fe20000000005 */
[----:B------:R-:W-:Y:S01]  /*0520*/  PLOP3.LUT P3, PT, P0, P6, PT, 0x80, 0x8 ;  /* 0x000000000008781c */ /* 0x000fe2000076d070 */
[----:B------:R-:W-:Y:S01]  /*0530*/  VIADD R12, R11, 0x7 ;  /* 0x000000070b0c7836 */ /* 0x000fe20000000000 */
[----:B------:R-:W-:Y:S01]  /*0540*/  ISETP.GE.AND P6, PT, R17, UR7, PT ;  /* 0x0000000711007c0c */ /* 0x000fe2000bfc6270 */
[----:B--2---:R-:W-:-:S03]  /*0550*/  @P2 FFMA R5, R18, R15, R5 ;  /* 0x0000000f12052223 */ /* 0x004fc60000000005 */
[----:B------:R-:W-:Y:S02]  /*0560*/  ISETP.GT.AND P6, PT, R17, -0x1, !P6 ;  /* 0xffffffff1100780c */ /* 0x000fe400077c4270 */
[C---:B------:R-:W-:Y:S01]  /*0570*/  ISETP.GE.AND P2, PT, R12.reuse, UR7, PT ;  /* 0x000000070c007c0c */ /* 0x040fe2000bf46270 */
[----:B------:R-:W2:Y:S01]  /*0580*/  @P5 LDG.E R17, desc[UR14][R8.64+0x10] ;  /* 0x0000100e08115981 */ /* 0x000ea2000c1e1900 */
[----:B------:R-:W-:Y:S02]  /*0590*/  PLOP3.LUT P6, PT, P0, P6, PT, 0x80, 0x8 ;  /* 0x000000000008781c */ /* 0x000fe400007cd070 */
[----:B------:R-:W-:Y:S01]  /*05a0*/  ISETP.GT.AND P2, PT, R12, -0x1, !P2 ;  /* 0xffffffff0c00780c */ /* 0x000fe20005744270 */
[----:B------:R-:W3:Y:S03]  /*05b0*/  @P3 LDG.E R15, desc[UR14][R8.64+0xc] ;  /* 0x00000c0e080f3981 */ /* 0x000ee6000c1e1900 */
[----:B------:R-:W-:-:S07]  /*05c0*/  PLOP3.LUT P2, PT, P0, P2, PT, 0x80, 0x8 ;  /* 0x000000000008781c */ /* 0x000fce0000745070 */
[----:B------:R-:W5:Y:S06]  /*05d0*/  @P6 LDG.E R21, desc[UR14][R8.64+0x18] ;  /* 0x0000180e08156981 */ /* 0x000f6c000c1e1900 */
[----:B------:R-:W5:Y:S01]  /*05e0*/  @P2 LDG.E R23, desc[UR14][R8.64+0x1c] ;  /* 0x00001c0e08172981 */ /* 0x000f62000c1e1900 */
[----:B------:R-:W4:Y:S08]  /*05f0*/  @P1 LDC R12, c[0x3][R10+-0x8] ;  /* 0x00fffe000a0c1b82 */ /* 0x000f300000000800 */
[----:B------:R0:W3:Y:S08]  /*0600*/  @P3 LDC R16, c[0x3][R10+-0x4] ;  /* 0x00ffff000a103b82 */ /* 0x0000f00000000800 */
[----:B------:R0:W2:Y:S08]  /*0610*/  @P5 LDC R18, c[0x3][R10] ;  /* 0x00c000000a125b82 */ /* 0x0000b00000000800 */
[----:B------:R0:W5:Y:S08]  /*0620*/  @P4 LDC R20, c[0x3][R10+0x4] ;  /* 0x00c001000a144b82 */ /* 0x0001700000000800 */
[----:B------:R0:W1:Y:S01]  /*0630*/  @P6 LDC R22, c[0x3][R10+0x8] ;  /* 0x00c002000a166b82 */ /* 0x0000620000000800 */
[----:B----4-:R-:W-:-:S07]  /*0640*/  @P1 FFMA R5, R12, R13, R5 ;  /* 0x0000000d0c051223 */ /* 0x010fce0000000005 */
[----:B------:R0:W4:Y:S01]  /*0650*/  @P2 LDC R24, c[0x3][R10+0xc] ;  /* 0x00c003000a182b82 */ /* 0x0001220000000800 */
[----:B------:R-:W-:-:S04]  /*0660*/  UIADD3 UR5, UPT, UPT, UR5, 0x8, URZ ;  /* 0x0000000805057890 */ /* 0x000fc8000fffe0ff */
[----:B------:R-:W-:Y:S01]  /*0670*/  UISETP.NE.AND UP0, UPT, UR5, URZ, UPT ;  /* 0x000000ff0500728c */ /* 0x000fe2000bf05270 */
[----:B------:R-:W-:Y:S02]  /*0680*/  VIADD R11, R11, 0x8 ;  /* 0x000000080b0b7836 */ /* 0x000fe40000000000 */
[----:B0-----:R-:W-:Y:S02]  /*0690*/  VIADD R10, R10, 0x20 ;  /* 0x000000200a0a7836 */ /* 0x001fe40000000000 */
[----:B------:R-:W-:Y:S01]  /*06a0*/  VIADD R6, R6, 0x8 ;  /* 0x0000000806067836 */ /* 0x000fe20000000000 */
[----:B------:R-:W-:Y:S01]  /*06b0*/  UIADD3 UR11, UPT, UPT, UR11, 0x8, URZ ;  /* 0x000000080b0b7890 */ /* 0x000fe2000fffe0ff */
[----:B---3--:R-:W-:-:S04]  /*06c0*/  @P3 FFMA R5, R16, R15, R5 ;  /* 0x0000000f10053223 */ /* 0x008fc80000000005 */
[----:B--2---:R-:W-:-:S04]  /*06d0*/  @P5 FFMA R5, R18, R17, R5 ;  /* 0x0000001112055223 */ /* 0x004fc80000000005 */
[----:B-----5:R-:W-:-:S04]  /*06e0*/  @P4 FFMA R5, R20, R19, R5 ;  /* 0x0000001314054223 */ /* 0x020fc80000000005 */
[----:B-1----:R-:W-:-:S04]  /*06f0*/  @P6 FFMA R5, R22, R21, R5 ;  /* 0x0000001516056223 */ /* 0x002fc80000000005 */
[----:B----4-:R-:W-:Y:S01]  /*0700*/  @P2 FFMA R5, R24, R23, R5 ;  /* 0x0000001718052223 */ /* 0x010fe20000000005 */
[----:B------:R-:W-:Y:S06]  /*0710*/  BRA.U UP0, `(.L_x_2) ;  /* 0xfffffff900e07547 */ /* 0x000fec000b83ffff */
[----:B------:R-:W-:-:S07]  /*0720*/  IMAD.U32 R9, RZ, RZ, UR10 ;  /* 0x0000000aff097e24 */ /* 0x000fce000f8e00ff */
.L_x_1:
[----:B------:R-:W-:Y:S02]  /*0730*/  ULOP3.LUT UR5, UR9, 0x6, URZ, 0xc0, !UPT ;  /* 0x0000000609057892 */ /* 0x000fe4000f8ec0ff */
[----:B------:R-:W-:Y:S02]  /*0740*/  ULOP3.LUT UP1, URZ, UR9, 0x2, URZ, 0xc0, !UPT ;  /* 0x0000000209ff7892 */ /* 0x000fe4000f82c0ff */
[----:B------:R-:W-:Y:S02]  /*0750*/  UISETP.GE.U32.AND UP0, UPT, UR5, 0x3, UPT ;  /* 0x000000030500788c */ /* 0x000fe4000bf06070 */
[----:B------:R-:W-:-:S07]  /*0760*/  UIMAD UR5, UR4, 0x14, URZ ;  /* 0x00000014040578a4 */ /* 0x000fce000f8e02ff */
[----:B------:R-:W-:Y:S05]  /*0770*/  BRA.U !UP0, `(.L_x_3) ;  /* 0x00000001089c7547 */ /* 0x000fea000b800000 */
[----:B------:R-:W-:Y:S01]  /*0780*/  IMAD.IADD R6, R4, 0x1, R9 ;  /* 0x0000000104067824 */ /* 0x000fe200078e0209 */
[----:B------:R-:W0:Y:S01]  /*0790*/  LDCU.64 UR12, c[0x0][0x380] ;  /* 0x00007000ff0c77ac */ /* 0x000e220008000a00 */
[----:B------:R-:W-:Y:S02]  /*07a0*/  SHF.R.S32.HI R15, RZ, 0x1f, R7 ;  /* 0x0000001fff0f7819 */ /* 0x000fe40000011407 */
[C---:B------:R-:W-:Y:S01]  /*07b0*/  VIADD R8, R6.reuse, 0x1 ;  /* 0x0000000106087836 */ /* 0x040fe20000000000 */
[C---:B------:R-:W-:Y:S01]  /*07c0*/  ISETP.GE.AND P1, PT, R6.reuse, UR7, PT ;  /* 0x0000000706007c0c */ /* 0x040fe2000bf26270 */
[C---:B------:R-:W-:Y:S02]  /*07d0*/  VIADD R12, R6.reuse, 0x2 ;  /* 0x00000002060c7836 */ /* 0x040fe40000000000 */
[C---:B------:R-:W-:Y:S01]  /*07e0*/  VIADD R16, R6.reuse, 0x3 ;  /* 0x0000000306107836 */ /* 0x040fe20000000000 */
[----:B------:R-:W-:Y:S02]  /*07f0*/  ISETP.GT.AND P1, PT, R6, -0x1, !P1 ;  /* 0xffffffff0600780c */ /* 0x000fe40004f24270 */
[----:B------:R-:W-:-:S02]  /*0800*/  ISETP.GE.AND P4, PT, R8, UR7, PT ;  /* 0x0000000708007c0c */ /* 0x000fc4000bf86270 */
[----:B------:R-:W-:Y:S02]  /*0810*/  PLOP3.LUT P1, PT, P0, P1, PT, 0x80, 0x8 ;  /* 0x000000000008781c */ /* 0x000fe40000723070 */
[----:B------:R-:W-:Y:S02]  /*0820*/  ISETP.GE.AND P2, PT, R12, UR7, PT ;  /* 0x000000070c007c0c */ /* 0x000fe4000bf46270 */
[----:B------:R-:W-:Y:S02]  /*0830*/  ISETP.GT.AND P4, PT, R8, -0x1, !P4 ;  /* 0xffffffff0800780c */ /* 0x000fe40006784270 */
[----:B------:R-:W-:Y:S02]  /*0840*/  ISETP.GT.AND P2, PT, R12, -0x1, !P2 ;  /* 0xffffffff0c00780c */ /* 0x000fe40005744270 */
[----:B------:R-:W-:Y:S02]  /*0850*/  ISETP.GE.AND P3, PT, R16, UR7, PT ;  /* 0x0000000710007c0c */ /* 0x000fe4000bf66270 */
[----:B------:R-:W-:-:S02]  /*0860*/  PLOP3.LUT P4, PT, P0, P4, PT, 0x80, 0x8 ;  /* 0x000000000008781c */ /* 0x000fc40000789070 */
[----:B------:R-:W-:Y:S01]  /*0870*/  ISETP.GT.AND P3, PT, R16, -0x1, !P3 ;  /* 0xffffffff1000780c */ /* 0x000fe20005f64270 */
[----:B------:R-:W1:Y:S01]  /*0880*/  @P1 LDC.64 R10, c[0x0][0x380] ;  /* 0x0000e000ff0a1b82 */ /* 0x000e620000000a00 */
[C---:B------:R-:W-:Y:S01]  /*0890*/  @P1 IMAD.IADD R13, R7.reuse, 0x1, R6 ;  /* 0x00000001070d1824 */ /* 0x040fe200078e0206 */
[----:B------:R-:W-:Y:S02]  /*08a0*/  IADD3 R6, P5, P6, R7, R9, R4 ;  /* 0x0000000907067210 */ /* 0x000fe40007ebe004 */
[----:B------:R-:W-:Y:S02]  /*08b0*/  PLOP3.LUT P2, PT, P0, P2, PT, 0x80, 0x8 ;  /* 0x000000000008781c */ /* 0x000fe40000745070 */
[----:B------:R-:W-:Y:S01]  /*08c0*/  PLOP3.LUT P3, PT, P0, P3, PT, 0x80, 0x8 ;  /* 0x000000000008781c */ /* 0x000fe20000767070 */
[----:B-1----:R-:W-:Y:S01]  /*08d0*/  @P1 IMAD.WIDE R12, R13, 0x4, R10 ;  /* 0x000000040d0c1825 */ /* 0x002fe200078e020a */
[----:B------:R-:W-:Y:S02]  /*08e0*/  IADD3.X R11, PT, PT, R15, RZ, R2, P5, P6 ;  /* 0x000000ff0f0b7210 */ /* 0x000fe40002fec402 */
[----:B0-----:R-:W-:-:S03]  /*08f0*/  LEA R10, P5, R6, UR12, 0x2 ;  /* 0x0000000c060a7c11 */ /* 0x001fc6000f8a10ff */
[----:B------:R-:W2:Y:S01]  /*0900*/  @P1 LDG.E R12, desc[UR14][R12.64] ;  /* 0x0000000e0c0c1981 */ /* 0x000ea2000c1e1900 */
[----:B------:R-:W-:-:S05]  /*0910*/  LEA.HI.X R11, R6, UR13, R11, 0x2, P5 ;  /* 0x0000000d060b7c11 */ /* 0x000fca000a8f140b */
[----:B------:R-:W3:Y:S04]  /*0920*/  @P4 LDG.E R15, desc[UR14][R10.64+0x4] ;  /* 0x0000040e0a0f4981 */ /* 0x000ee8000c1e1900 */
[----:B------:R-:W4:Y:S04]  /*0930*/  @P2 LDG.E R17, desc[UR14][R10.64+0x8] ;  /* 0x0000080e0a112981 */ /* 0x000f28000c1e1900 */
[----:B------:R-:W5:Y:S01]  /*0940*/  @P3 LDG.E R19, desc[UR14][R10.64+0xc] ;  /* 0x00000c0e0a133981 */ /* 0x000f62000c1e1900 */
[----:B------:R-:W-:-:S04]  /*0950*/  LEA R6, R9, UR5, 0x2 ;  /* 0x0000000509067c11 */ /* 0x000fc8000f8e10ff */
[----:B------:R-:W2:Y:S08]  /*0960*/  @P1 LDC R8, c[0x3][R6] ;  /* 0x00c0000006081b82 */ /* 0x000eb00000000800 */
[----:B------:R-:W3:Y:S08]  /*0970*/  @P4 LDC R16, c[0x3][R6+0x4] ;  /* 0x00c0010006104b82 */ /* 0x000ef00000000800 */
[----:B------:R-:W4:Y:S08]  /*0980*/  @P2 LDC R18, c[0x3][R6+0x8] ;  /* 0x00c0020006122b82 */ /* 0x000f300000000800 */
[----:B------:R-:W5:Y:S01]  /*0990*/  @P3 LDC R20, c[0x3][R6+0xc] ;  /* 0x00c0030006143b82 */ /* 0x000f620000000800 */
[----:B------:R-:W-:-:S02]  /*09a0*/  VIADD R9, R9, 0x4 ;  /* 0x0000000409097836 */ /* 0x000fc40000000000 */
[----:B--2---:R-:W-:-:S04]  /*09b0*/  @P1 FFMA R5, R8, R12, R5 ;  /* 0x0000000c08051223 */ /* 0x004fc80000000005 */
[----:B---3--:R-:W-:-:S04]  /*09c0*/  @P4 FFMA R5, R16, R15, R5 ;  /* 0x0000000f10054223 */ /* 0x008fc80000000005 */
[----:B----4-:R-:W-:-:S04]  /*09d0*/  @P2 FFMA R5, R18, R17, R5 ;  /* 0x0000001112052223 */ /* 0x010fc80000000005 */
[----:B-----5:R-:W-:-:S07]  /*09e0*/  @P3 FFMA R5, R20, R19, R5 ;  /* 0x0000001314053223 */ /* 0x020fce0000000005 */
.L_x_3:
[----:B------:R-:W-:Y:S05]  /*09f0*/  BRA.U !UP1, `(.L_x_4) ;  /* 0x0000000109687547 */ /* 0x000fea000b800000 */
[----:B------:R-:W-:-:S04]  /*0a00*/  IMAD.IADD R6, R4, 0x1, R9 ;  /* 0x0000000104067824 */ /* 0x000fc800078e0209 */
[C---:B------:R-:W-:Y:S01]  /*0a10*/  VIADD R8, R6.reuse, 0x1 ;  /* 0x0000000106087836 */ /* 0x040fe20000000000 */
[----:B------:R-:W-:-:S04]  /*0a20*/  ISETP.GE.AND P1, PT, R6, UR7, PT ;  /* 0x0000000706007c0c */ /* 0x000fc8000bf26270 */
[----:B------:R-:W-:Y:S02]  /*0a30*/  ISETP.GE.AND P2, PT, R8, UR7, PT ;  /* 0x0000000708007c0c */ /* 0x000fe4000bf46270 */
[----:B------:R-:W-:Y:S02]  /*0a40*/  ISETP.GT.AND P1, PT, R6, -0x1, !P1 ;  /* 0xffffffff0600780c */ /* 0x000fe40004f24270 */
[----:B------:R-:W-:Y:S02]  /*0a50*/  ISETP.GT.AND P2, PT, R8, -0x1, !P2 ;  /* 0xffffffff0800780c */ /* 0x000fe40005744270 */
[----:B------:R-:W-:Y:S02]  /*0a60*/  PLOP3.LUT P1, PT, P0, P1, PT, 0x80, 0x8 ;  /* 0x000000000008781c */ /* 0x000fe40000723070 */
[----:B------:R-:W-:-:S11]  /*0a70*/  PLOP3.LUT P2, PT, P0, P2, PT, 0x80, 0x8 ;  /* 0x000000000008781c */ /* 0x000fd60000745070 */
[----:B------:R-:W0:Y:S01]  /*0a80*/  @P1 LDC.64 R12, c[0x0][0x380] ;  /* 0x0000e000ff0c1b82 */ /* 0x000e220000000a00 */
[C---:B------:R-:W-:Y:S01]  /*0a90*/  @P1 IMAD.IADD R15, R7.reuse, 0x1, R6 ;  /* 0x00000001070f1824 */ /* 0x040fe200078e0206 */
[----:B------:R-:W-:Y:S02]  /*0aa0*/  @P2 SHF.R.S32.HI R8, RZ, 0x1f, R7 ;  /* 0x0000001fff082819 */ /* 0x000fe40000011407 */
[----:B------:R-:W-:Y:S02]  /*0ab0*/  @P2 SHF.R.S32.HI R17, RZ, 0x1f, R9 ;  /* 0x0000001fff112819 */ /* 0x000fe40000011409 */
[----:B------:R-:W-:Y:S02]  /*0ac0*/  @P2 IADD3 R19, P3, P4, R7, R9, R4 ;  /* 0x0000000907132210 */ /* 0x000fe40007c7e004 */
[----:B------:R-:W1:Y:S02]  /*0ad0*/  @P2 LDC.64 R10, c[0x0][0x380] ;  /* 0x0000e000ff0a2b82 */ /* 0x000e640000000a00 */
[----:B------:R-:W-:Y:S01]  /*0ae0*/  @P2 IADD3.X R6, PT, PT, R8, R17, R2, P3, P4 ;  /* 0x0000001108062210 */ /* 0x000fe20001fe8402 */
[----:B0-----:R-:W-:-:S06]  /*0af0*/  @P1 IMAD.WIDE R12, R15, 0x4, R12 ;  /* 0x000000040f0c1825 */ /* 0x001fcc00078e020c */
[----:B------:R-:W2:Y:S01]  /*0b00*/  @P1 LDG.E R12, desc[UR14][R12.64] ;  /* 0x0000000e0c0c1981 */ /* 0x000ea2000c1e1900 */
[----:B-1----:R-:W-:-:S04]  /*0b10*/  @P2 LEA R10, P3, R19, R10, 0x2 ;  /* 0x0000000a130a2211 */ /* 0x002fc800078610ff */
[----:B------:R-:W-:-:S05]  /*0b20*/  @P2 LEA.HI.X R11, R19, R11, R6, 0x2, P3 ;  /* 0x0000000b130b2211 */ /* 0x000fca00018f1406 */
[----:B------:R-:W3:Y:S01]  /*0b30*/  @P2 LDG.E R10, desc[UR14][R10.64+0x4] ;  /* 0x0000040e0a0a2981 */ /* 0x000ee2000c1e1900 */
[----:B------:R-:W-:-:S04]  /*0b40*/  LEA R15, R9, UR5, 0x2 ;  /* 0x00000005090f7c11 */ /* 0x000fc8000f8e10ff */
[----:B------:R-:W2:Y:S08]  /*0b50*/  @P1 LDC R6, c[0x3][R15] ;  /* 0x00c000000f061b82 */ /* 0x000eb00000000800 */
[----:B------:R-:W3:Y:S01]  /*0b60*/  @P2 LDC R8, c[0x3][R15+0x4] ;  /* 0x00c001000f082b82 */ /* 0x000ee20000000800 */
[----:B------:R-:W-:Y:S02]  /*0b70*/  VIADD R9, R9, 0x2 ;  /* 0x0000000209097836 */ /* 0x000fe40000000000 */
[----:B--2---:R-:W-:-:S04]  /*0b80*/  @P1 FFMA R5, R6, R12, R5 ;  /* 0x0000000c06051223 */ /* 0x004fc80000000005 */
[----:B---3--:R-:W-:-:S07]  /*0b90*/  @P2 FFMA R5, R8, R10, R5 ;  /* 0x0000000a08052223 */ /* 0x008fce0000000005 */
.L_x_4:
[----:B------:R-:W-:Y:S01]  /*0ba0*/  IMAD.IADD R6, R4, 0x1, R9 ;  /* 0x0000000104067824 */ /* 0x000fe200078e0209 */
[----:B------:R-:W-:Y:S04]  /*0bb0*/  BSSY.RECONVERGENT B0, `(.L_x_5) ;  /* 0x000000c000007945 */ /* 0x000fe80003800200 */
[----:B------:R-:W-:-:S04]  /*0bc0*/  ISETP.GE.AND P1, PT, R6, UR7, PT ;  /* 0x0000000706007c0c */ /* 0x000fc8000bf26270 */
[----:B------:R-:W-:-:S04]  /*0bd0*/  ISETP.GT.AND P1, PT, R6, -0x1, !P1 ;  /* 0xffffffff0600780c */ /* 0x000fc80004f24270 */
[----:B------:R-:W-:-:S13]  /*0be0*/  PLOP3.LUT P1, PT, P0, P1, PT, 0x80, 0x8 ;  /* 0x000000000008781c */ /* 0x000fda0000723070 */
[----:B------:R-:W-:Y:S05]  /*0bf0*/  @!P1 BRA `(.L_x_6) ;  /* 0x00000000001c9947 */ /* 0x000fea0003800000 */
[----:B------:R-:W0:Y:S01]  /*0c00*/  LDC.64 R10, c[0x0][0x380] ;  /* 0x0000e000ff0a7b82 */ /* 0x000e220000000a00 */
[----:B------:R-:W-:-:S04]  /*0c10*/  IMAD.IADD R7, R7, 0x1, R6 ;  /* 0x0000000107077824 */ /* 0x000fc800078e0206 */
[----:B0-----:R-:W-:-:S06]  /*0c20*/  IMAD.WIDE R6, R7, 0x4, R10 ;  /* 0x0000000407067825 */ /* 0x001fcc00078e020a */
[----:B------:R-:W2:Y:S01]  /*0c30*/  LDG.E R6, desc[UR14][R6.64] ;  /* 0x0000000e06067981 */ /* 0x000ea2000c1e1900 */
[----:B------:R-:W-:-:S04]  /*0c40*/  LEA R9, R9, UR5, 0x2 ;  /* 0x0000000509097c11 */ /* 0x000fc8000f8e10ff */
[----:B------:R-:W2:Y:S02]  /*0c50*/  LDC R8, c[0x3][R9] ;  /* 0x00c0000009087b82 */ /* 0x000ea40000000800 */
[----:B--2---:R-:W-:-:S07]  /*0c60*/  FFMA R5, R8, R6, R5 ;  /* 0x0000000608057223 */ /* 0x004fce0000000005 */
.L_x_6:
[----:B------:R-:W-:Y:S05]  /*0c70*/  BSYNC.RECONVERGENT B0 ;  /* 0x0000000000007941 */ /* 0x000fea0003800200 */
.L_x_5:
[----:B------:R-:W-:Y:S02]  /*0c80*/  UISETP.NE.AND UP0, UPT, UR4, UR9, UPT ;  /* 0x000000090400728c */ /* 0x000fe4000bf05270 */
[----:B------:R-:W-:-:S07]  /*0c90*/  UIADD3 UR5, UPT, UPT, UR4, 0x1, URZ ;  /* 0x0000000104057890 */ /* 0x000fce000fffe0ff */
[----:B------:R-:W-:Y:S01]  /*0ca0*/  UMOV UR4, UR5 ;  /* 0x0000000500047c82 */ /* 0x000fe20008000000 */
[----:B------:R-:W-:Y:S05]  /*0cb0*/  BRA.U UP0, `(.L_x_7) ;  /* 0xfffffff500307547 */ /* 0x000fea000b83ffff */
.L_x_0:
[----:B------:R-:W0:Y:S01]  /*0cc0*/  LDC.64 R6, c[0x0][0x388] ;  /* 0x0000e200ff067b82 */ /* 0x000e220000000a00 */
[----:B------:R-:W1:Y:S02]  /*0cd0*/  LDCU UR5, c[0x0][0x394] ;  /* 0x00007280ff0577ac */ /* 0x000e640008000800 */
[----:B-1----:R-:W-:-:S04]  /*0ce0*/  IMAD R3, R3, UR5, R0 ;  /* 0x0000000503037c24 */ /* 0x002fc8000f8e0200 */
[----:B0-----:R-:W-:-:S05]  /*0cf0*/  IMAD.WIDE R2, R3, 0x4, R6 ;  /* 0x0000000403027825 */ /* 0x001fca00078e0206 */
[----:B------:R-:W-:Y:S01]  /*0d00*/  STG.E desc[UR14][R2.64], R5 ;  /* 0x0000000502007986 */ /* 0x000fe2000c10190e */
[----:B------:R-:W-:Y:S05]  /*0d10*/  EXIT ;  /* 0x000000000000794d */ /* 0x000fea0003800000 */
.L_x_8:
[----:B------:R-:W-:-:S00]  /*0d20*/  BRA `(.L_x_8) ;  /* 0xfffffffc00fc7947 */ /* 0x000fc0000383ffff */
[----:B------:R-:W-:-:S00]  /*0d30*/  NOP ;  /* 0x0000000000007918 */ /* 0x000fc00000000000 */
        /* <DEDUP_REMOVED lines=12> */
.L_x_9:


//--------------------- .nv.shared.reserved.0     --------------------------
	.section	.nv.shared.reserved.0,"aw",@nobits
	.weak		__nv_reservedSMEM_offset_0_alias
	.size		__nv_reservedSMEM_offset_0_alias, 0, 64
	.other		__nv_reservedSMEM_offset_0_alias,@"STO_CUDA_RESERVED_SHARED STV_DEFAULT"
__nv_reservedSMEM_offset_0_alias:
	.zero		0
	.zero		64


//--------------------- .nv.constant0._Z27convolution_2D_basic_kernelPfS_iii --------------------------
	.section	.nv.constant0._Z27convolution_2D_basic_kernelPfS_iii,"a",@progbits
	.sectionflags	@""
	.align	4
.nv.constant0._Z27convolution_2D_basic_kernelPfS_iii:
	.zero		924


//--------------------- SYMBOLS --------------------------

	.type		.nv.reservedSmem.offset0,@object
	.size		.nv.reservedSmem.offset0,0x4
